//
// Generated by NVIDIA NVVM Compiler
//
// Compiler Build ID: CL-36424714
// Cuda compilation tools, release 13.0, V13.0.88
// Based on NVVM 20.0.0
//

.version 9.0
.target sm_100
.address_size 64

	// .globl	_Z31bidirectional_mamba_scan_kernelPKfS0_S0_S0_S0_Pfiii

.visible .entry _Z31bidirectional_mamba_scan_kernelPKfS0_S0_S0_S0_Pfiii(
	.param .u64 .ptr .align 1 _Z31bidirectional_mamba_scan_kernelPKfS0_S0_S0_S0_Pfiii_param_0,
	.param .u64 .ptr .align 1 _Z31bidirectional_mamba_scan_kernelPKfS0_S0_S0_S0_Pfiii_param_1,
	.param .u64 .ptr .align 1 _Z31bidirectional_mamba_scan_kernelPKfS0_S0_S0_S0_Pfiii_param_2,
	.param .u64 .ptr .align 1 _Z31bidirectional_mamba_scan_kernelPKfS0_S0_S0_S0_Pfiii_param_3,
	.param .u64 .ptr .align 1 _Z31bidirectional_mamba_scan_kernelPKfS0_S0_S0_S0_Pfiii_param_4,
	.param .u64 .ptr .align 1 _Z31bidirectional_mamba_scan_kernelPKfS0_S0_S0_S0_Pfiii_param_5,
	.param .u32 _Z31bidirectional_mamba_scan_kernelPKfS0_S0_S0_S0_Pfiii_param_6,
	.param .u32 _Z31bidirectional_mamba_scan_kernelPKfS0_S0_S0_S0_Pfiii_param_7,
	.param .u32 _Z31bidirectional_mamba_scan_kernelPKfS0_S0_S0_S0_Pfiii_param_8
)
{


	ret;

}


// ===== COMPILED SASS (sm_100) =====

	.target	sm_100

	.elftype	@"ET_EXEC"


//--------------------- .note.nv.tkinfo           --------------------------
	.section	.note.nv.tkinfo,"",@"SHT_NOTE"
	.sectionflags	@"SHF_NOTE_NV_TKINFO"
	.tkinfo
        /*0018*/ 	.word	0x00000002
        /*0030*/ 	.string	""
        /*0030*/ 	.string	"ptxas"
        /*0030*/ 	.string	"Cuda compilation tools, release 13.0, V13.0.88"
        /*0030*/ 	.string	"Build cuda_13.0.r13.0/compiler.36424714_0"
        /*0030*/ 	.string	"-arch sm_100 -m 64 "



//--------------------- .note.nv.cuinfo           --------------------------
	.section	.note.nv.cuinfo,"",@"SHT_NOTE"
	.sectionflags	@"SHF_NOTE_NV_CUINFO"
        /*0018*/ 	.short	0x0002
        /*001a*/ 	.short	0x0064
        /*001c*/ 	.short	0x0082
	.zero		2


//--------------------- .nv.info                  --------------------------
	.section	.nv.info,"",@"SHT_CUDA_INFO"
	.align	4


	//----- nvinfo : EIATTR_REGCOUNT
	.align		4
        /*0000*/ 	.byte	0x04, 0x2f
        /*0002*/ 	.short	(.L_1 - .L_0)
	.align		4
.L_0:
        /*0004*/ 	.word	index@(_Z31bidirectional_mamba_scan_kernelPKfS0_S0_S0_S0_Pfiii)
        /*0008*/ 	.word	0x00000004


	//----- nvinfo : EIATTR_FRAME_SIZE
	.align		4
.L_1:
        /*000c*/ 	.byte	0x04, 0x11
        /*000e*/ 	.short	(.L_3 - .L_2)
	.align		4
.L_2:
        /*0010*/ 	.word	index@(_Z31bidirectional_mamba_scan_kernelPKfS0_S0_S0_S0_Pfiii)
        /*0014*/ 	.word	0x00000000


	//----- nvinfo : EIATTR_MIN_STACK_SIZE
	.align		4
.L_3:
        /*0018*/ 	.byte	0x04, 0x12
        /*001a*/ 	.short	(.L_5 - .L_4)
	.align		4
.L_4:
        /*001c*/ 	.word	index@(_Z31bidirectional_mamba_scan_kernelPKfS0_S0_S0_S0_Pfiii)
        /*0020*/ 	.word	0x00000000
.L_5:


//--------------------- .nv.compat                --------------------------
	.section	.nv.compat,"",@"SHT_CUDA_COMPAT_INFO"
	.align	4
        /*0000*/ 	.byte	0x02, 0x09, 0x00, 0x00, 0x02, 0x02, 0x01, 0x00, 0x02, 0x05, 0x05, 0x00, 0x03, 0x07, 0x01, 0x01
        /*0010*/ 	.byte	0x02, 0x03, 0x00, 0x00, 0x02, 0x06, 0x01, 0x00, 0x04, 0x0b, 0x08, 0x00, 0x09, 0x00, 0x00, 0x00
        /*0020*/ 	.byte	0x00, 0x00, 0x00, 0x00


//--------------------- .nv.info._Z31bidirectional_mamba_scan_kernelPKfS0_S0_S0_S0_Pfiii --------------------------
	.section	.nv.info._Z31bidirectional_mamba_scan_kernelPKfS0_S0_S0_S0_Pfiii,"",@"SHT_CUDA_INFO"
	.sectionflags	@""
	.align	4


	//----- nvinfo : EIATTR_CUDA_API_VERSION
	.align		4
        /*0000*/ 	.byte	0x04, 0x37
        /*0002*/ 	.short	(.L_7 - .L_6)
.L_6:
        /*0004*/ 	.word	0x00000082


	//----- nvinfo : EIATTR_KPARAM_INFO
	.align		4
.L_7:
        /*0008*/ 	.byte	0x04, 0x17
        /*000a*/ 	.short	(.L_9 - .L_8)
.L_8:
        /*000c*/ 	.word	0x00000000
        /*0010*/ 	.short	0x0008
        /*0012*/ 	.short	0x0038
        /*0014*/ 	.byte	0x00, 0xf0, 0x11, 0x00


	//----- nvinfo : EIATTR_KPARAM_INFO
	.align		4
.L_9:
        /*0018*/ 	.byte	0x04, 0x17
        /*001a*/ 	.short	(.L_11 - .L_10)
.L_10:
        /*001c*/ 	.word	0x00000000
        /*0020*/ 	.short	0x0007
        /*0022*/ 	.short	0x0034
        /*0024*/ 	.byte	0x00, 0xf0, 0x11, 0x00


	//----- nvinfo : EIATTR_KPARAM_INFO
	.align		4
.L_11:
        /*0028*/ 	.byte	0x04, 0x17
        /*002a*/ 	.short	(.L_13 - .L_12)
.L_12:
        /*002c*/ 	.word	0x00000000
        /*0030*/ 	.short	0x0006
        /*0032*/ 	.short	0x0030
        /*0034*/ 	.byte	0x00, 0xf0, 0x11, 0x00


	//----- nvinfo : EIATTR_KPARAM_INFO
	.align		4
.L_13:
        /*0038*/ 	.byte	0x04, 0x17
        /*003a*/ 	.short	(.L_15 - .L_14)
.L_14:
        /*003c*/ 	.word	0x00000000
        /*0040*/ 	.short	0x0005
        /*0042*/ 	.short	0x0028
        /*0044*/ 	.byte	0x00, 0xf5, 0x21, 0x00


	//----- nvinfo : EIATTR_KPARAM_INFO
	.align		4
.L_15:
        /*0048*/ 	.byte	0x04, 0x17
        /*004a*/ 	.short	(.L_17 - .L_16)
.L_16:
        /*004c*/ 	.word	0x00000000
        /*0050*/ 	.short	0x0004
        /*0052*/ 	.short	0x0020
        /*0054*/ 	.byte	0x00, 0xf5, 0x21, 0x00


	//----- nvinfo : EIATTR_KPARAM_INFO
	.align		4
.L_17:
        /*0058*/ 	.byte	0x04, 0x17
        /*005a*/ 	.short	(.L_19 - .L_18)
.L_18:
        /*005c*/ 	.word	0x00000000
        /*0060*/ 	.short	0x0003
        /*0062*/ 	.short	0x0018
        /*0064*/ 	.byte	0x00, 0xf5, 0x21, 0x00


	//----- nvinfo : EIATTR_KPARAM_INFO
	.align		4
.L_19:
        /*0068*/ 	.byte	0x04, 0x17
        /*006a*/ 	.short	(.L_21 - .L_20)
.L_20:
        /*006c*/ 	.word	0x00000000
        /*0070*/ 	.short	0x0002
        /*0072*/ 	.short	0x0010
        /*0074*/ 	.byte	0x00, 0xf5, 0x21, 0x00


	//----- nvinfo : EIATTR_KPARAM_INFO
	.align		4
.L_21:
        /*0078*/ 	.byte	0x04, 0x17
        /*007a*/ 	.short	(.L_23 - .L_22)
.L_22:
        /*007c*/ 	.word	0x00000000
        /*0080*/ 	.short	0x0001
        /*0082*/ 	.short	0x0008
        /*0084*/ 	.byte	0x00, 0xf5, 0x21, 0x00


	//----- nvinfo : EIATTR_KPARAM_INFO
	.align		4
.L_23:
        /*0088*/ 	.byte	0x04, 0x17
        /*008a*/ 	.short	(.L_25 - .L_24)
.L_24:
        /*008c*/ 	.word	0x00000000
        /*0090*/ 	.short	0x0000
        /*0092*/ 	.short	0x0000
        /*0094*/ 	.byte	0x00, 0xf5, 0x21, 0x00


	//----- nvinfo : EIATTR_SPARSE_MMA_MASK
	.align		4
.L_25:
        /*0098*/ 	.byte	0x03, 0x50
        /*009a*/ 	.short	0x0000


	//----- nvinfo : EIATTR_MAXREG_COUNT
	.align		4
        /*009c*/ 	.byte	0x03, 0x1b
        /*009e*/ 	.short	0x00ff


	//----- nvinfo : EIATTR_MERCURY_ISA_VERSION
	.align		4
        /*00a0*/ 	.byte	0x03, 0x5f
        /*00a2*/ 	.short	0x0101


	//----- nvinfo : EIATTR_VRC_CTA_INIT_COUNT
	.align		4
        /*00a4*/ 	.byte	0x02, 0x4a
	.zero		1
	.zero		1


	//----- nvinfo : EIATTR_EXIT_INSTR_OFFSETS
	.align		4
        /*00a8*/ 	.byte	0x04, 0x1c
        /*00aa*/ 	.short	(.L_27 - .L_26)


	//   ....[0]....
.L_26:
        /*00ac*/ 	.word	0x00000010


	//----- nvinfo : EIATTR_CBANK_PARAM_SIZE
	.align		4
.L_27:
        /*00b0*/ 	.byte	0x03, 0x19
        /*00b2*/ 	.short	0x003c


	//----- nvinfo : EIATTR_PARAM_CBANK
	.align		4
        /*00b4*/ 	.byte	0x04, 0x0a
        /*00b6*/ 	.short	(.L_29 - .L_28)
	.align		4
.L_28:
        /*00b8*/ 	.word	index@(.nv.constant0._Z31bidirectional_mamba_scan_kernelPKfS0_S0_S0_S0_Pfiii)
        /*00bc*/ 	.short	0x0380
        /*00be*/ 	.short	0x003c


	//----- nvinfo : EIATTR_SW_WAR
	.align		4
.L_29:
        /*00c0*/ 	.byte	0x04, 0x36
        /*00c2*/ 	.short	(.L_31 - .L_30)
.L_30:
        /*00c4*/ 	.word	0x00000008
.L_31:


//--------------------- .nv.callgraph             --------------------------
	.section	.nv.callgraph,"",@"SHT_CUDA_CALLGRAPH"
	.align	4
	.sectionentsize	8
	.align		4
        /*0000*/ 	.word	0x00000000
	.align		4
        /*0004*/ 	.word	0xffffffff
	.align		4
        /*0008*/ 	.word	0x00000000
	.align		4
        /*000c*/ 	.word	0xfffffffe
	.align		4
        /*0010*/ 	.word	0x00000000
	.align		4
        /*0014*/ 	.word	0xfffffffd
	.align		4
        /*0018*/ 	.word	0x00000000
	.align		4
        /*001c*/ 	.word	0xfffffffc


//--------------------- .text._Z31bidirectional_mamba_scan_kernelPKfS0_S0_S0_S0_Pfiii --------------------------
	.section	.text._Z31bidirectional_mamba_scan_kernelPKfS0_S0_S0_S0_Pfiii,"ax",@progbits
	.align	128
        .global         _Z31bidirectional_mamba_scan_kernelPKfS0_S0_S0_S0_Pfiii
        .type           _Z31bidirectional_mamba_scan_kernelPKfS0_S0_S0_S0_Pfiii,@function
        .size           _Z31bidirectional_mamba_scan_kernelPKfS0_S0_S0_S0_Pfiii,(.L_x_1 - _Z31bidirectional_mamba_scan_kernelPKfS0_S0_S0_S0_Pfiii)
        .other          _Z31bidirectional_mamba_scan_kernelPKfS0_S0_S0_S0_Pfiii,@"STO_CUDA_ENTRY STV_DEFAULT"
_Z31bidirectional_mamba_scan_kernelPKfS0_S0_S0_S0_Pfiii:
.text._Z31bidirectional_mamba_scan_kernelPKfS0_S0_S0_S0_Pfiii:
[----:B------:R-:W-:Y:S01]  /*0000*/  LDC R1, c[0x0][0x37c] ;  /* 0x0000df00ff017b82 */ /* 0x000fe20000000800 */
[----:B------:R-:W-:Y:S05]  /*0010*/  EXIT ;  /* 0x000000000000794d */ /* 0x000fea0003800000 */
.L_x_0:
[----:B------:R-:W-:-:S00]  /*0020*/  BRA `(.L_x_0) ;  /* 0xfffffffc00fc7947 */ /* 0x000fc0000383ffff */
[----:B------:R-:W-:-:S00]  /*0030*/  NOP ;  /* 0x0000000000007918 */ /* 0x000fc00000000000 */
        /* <DEDUP_REMOVED lines=12> */
.L_x_1:


//--------------------- .nv.shared.reserved.0     --------------------------
	.section	.nv.shared.reserved.0,"aw",@nobits
	.weak		__nv_reservedSMEM_offset_0_alias
	.size		__nv_reservedSMEM_offset_0_alias, 0, 64
	.other		__nv_reservedSMEM_offset_0_alias,@"STO_CUDA_RESERVED_SHARED STV_DEFAULT"
__nv_reservedSMEM_offset_0_alias:
	.zero		0
	.zero		64


//--------------------- .nv.constant0._Z31bidirectional_mamba_scan_kernelPKfS0_S0_S0_S0_Pfiii --------------------------
	.section	.nv.constant0._Z31bidirectional_mamba_scan_kernelPKfS0_S0_S0_S0_Pfiii,"a",@progbits
	.sectionflags	@""
	.align	4
.nv.constant0._Z31bidirectional_mamba_scan_kernelPKfS0_S0_S0_S0_Pfiii:
	.zero		956


//--------------------- SYMBOLS --------------------------

	.type		.nv.reservedSmem.offset0,@object
	.size		.nv.reservedSmem.offset0,0x4
